//
// Generated by NVIDIA NVVM Compiler
//
// Compiler Build ID: CL-36424714
// Cuda compilation tools, release 13.0, V13.0.88
// Based on NVVM 20.0.0
//

.version 9.0
.target sm_100
.address_size 64

	// .globl	_Z11calc_squarePiS_

.visible .entry _Z11calc_squarePiS_(
	.param .u64 .ptr .align 1 _Z11calc_squarePiS__param_0,
	.param .u64 .ptr .align 1 _Z11calc_squarePiS__param_1
)
{
	.reg .b32 	%r<4>;
	.reg .b64 	%rd<8>;

	ld.param.u64 	%rd1, [_Z11calc_squarePiS__param_0];
	ld.param.u64 	%rd2, [_Z11calc_squarePiS__param_1];
	cvta.to.global.u64 	%rd3, %rd2;
	cvta.to.global.u64 	%rd4, %rd1;
	mov.u32 	%r1, %tid.x;
	mul.wide.u32 	%rd5, %r1, 4;
	add.s64 	%rd6, %rd4, %rd5;
	ld.global.u32 	%r2, [%rd6];
	mul.lo.s32 	%r3, %r2, %r2;
	add.s64 	%rd7, %rd3, %rd5;
	st.global.u32 	[%rd7], %r3;
	ret;

}


// ===== COMPILED SASS (sm_100) =====

	.target	sm_100

	.elftype	@"ET_EXEC"


//--------------------- .note.nv.tkinfo           --------------------------
	.section	.note.nv.tkinfo,"",@"SHT_NOTE"
	.sectionflags	@"SHF_NOTE_NV_TKINFO"
	.tkinfo
        /*0018*/ 	.word	0x00000002
        /*0030*/ 	.string	""
        /*0030*/ 	.string	"ptxas"
        /*0030*/ 	.string	"Cuda compilation tools, release 13.0, V13.0.88"
        /*0030*/ 	.string	"Build cuda_13.0.r13.0/compiler.36424714_0"
        /*0030*/ 	.string	"-arch sm_100 -m 64 "



//--------------------- .note.nv.cuinfo           --------------------------
	.section	.note.nv.cuinfo,"",@"SHT_NOTE"
	.sectionflags	@"SHF_NOTE_NV_CUINFO"
        /*0018*/ 	.short	0x0002
        /*001a*/ 	.short	0x0064
        /*001c*/ 	.short	0x0082
	.zero		2


//--------------------- .nv.info                  --------------------------
	.section	.nv.info,"",@"SHT_CUDA_INFO"
	.align	4


	//----- nvinfo : EIATTR_REGCOUNT
	.align		4
        /*0000*/ 	.byte	0x04, 0x2f
        /*0002*/ 	.short	(.L_1 - .L_0)
	.align		4
.L_0:
        /*0004*/ 	.word	index@(_Z11calc_squarePiS_)
        /*0008*/ 	.word	0x0000000a


	//----- nvinfo : EIATTR_FRAME_SIZE
	.align		4
.L_1:
        /*000c*/ 	.byte	0x04, 0x11
        /*000e*/ 	.short	(.L_3 - .L_2)
	.align		4
.L_2:
        /*0010*/ 	.word	index@(_Z11calc_squarePiS_)
        /*0014*/ 	.word	0x00000000


	//----- nvinfo : EIATTR_MIN_STACK_SIZE
	.align		4
.L_3:
        /*0018*/ 	.byte	0x04, 0x12
        /*001a*/ 	.short	(.L_5 - .L_4)
	.align		4
.L_4:
        /*001c*/ 	.word	index@(_Z11calc_squarePiS_)
        /*0020*/ 	.word	0x00000000
.L_5:


//--------------------- .nv.compat                --------------------------
	.section	.nv.compat,"",@"SHT_CUDA_COMPAT_INFO"
	.align	4
        /*0000*/ 	.byte	0x02, 0x09, 0x00, 0x00, 0x02, 0x02, 0x01, 0x00, 0x02, 0x05, 0x05, 0x00, 0x03, 0x07, 0x01, 0x01
        /*0010*/ 	.byte	0x02, 0x03, 0x00, 0x00, 0x02, 0x06, 0x01, 0x00, 0x04, 0x0b, 0x08, 0x00, 0x09, 0x00, 0x00, 0x00
        /*0020*/ 	.byte	0x00, 0x00, 0x00, 0x00


//--------------------- .nv.info._Z11calc_squarePiS_ --------------------------
	.section	.nv.info._Z11calc_squarePiS_,"",@"SHT_CUDA_INFO"
	.sectionflags	@""
	.align	4


	//----- nvinfo : EIATTR_CUDA_API_VERSION
	.align		4
        /*0000*/ 	.byte	0x04, 0x37
        /*0002*/ 	.short	(.L_7 - .L_6)
.L_6:
        /*0004*/ 	.word	0x00000082


	//----- nvinfo : EIATTR_KPARAM_INFO
	.align		4
.L_7:
        /*0008*/ 	.byte	0x04, 0x17
        /*000a*/ 	.short	(.L_9 - .L_8)
.L_8:
        /*000c*/ 	.word	0x00000000
        /*0010*/ 	.short	0x0001
        /*0012*/ 	.short	0x0008
        /*0014*/ 	.byte	0x00, 0xf5, 0x21, 0x00


	//----- nvinfo : EIATTR_KPARAM_INFO
	.align		4
.L_9:
        /*0018*/ 	.byte	0x04, 0x17
        /*001a*/ 	.short	(.L_11 - .L_10)
.L_10:
        /*001c*/ 	.word	0x00000000
        /*0020*/ 	.short	0x0000
        /*0022*/ 	.short	0x0000
        /*0024*/ 	.byte	0x00, 0xf5, 0x21, 0x00


	//----- nvinfo : EIATTR_SPARSE_MMA_MASK
	.align		4
.L_11:
        /*0028*/ 	.byte	0x03, 0x50
        /*002a*/ 	.short	0x0000


	//----- nvinfo : EIATTR_MAXREG_COUNT
	.align		4
        /*002c*/ 	.byte	0x03, 0x1b
        /*002e*/ 	.short	0x00ff


	//----- nvinfo : EIATTR_MERCURY_ISA_VERSION
	.align		4
        /*0030*/ 	.byte	0x03, 0x5f
        /*0032*/ 	.short	0x0101


	//----- nvinfo : EIATTR_VRC_CTA_INIT_COUNT
	.align		4
        /*0034*/ 	.byte	0x02, 0x4a
	.zero		1
	.zero		1


	//----- nvinfo : EIATTR_EXIT_INSTR_OFFSETS
	.align		4
        /*0038*/ 	.byte	0x04, 0x1c
        /*003a*/ 	.short	(.L_13 - .L_12)


	//   ....[0]....
.L_12:
        /*003c*/ 	.word	0x000000a0


	//----- nvinfo : EIATTR_CBANK_PARAM_SIZE
	.align		4
.L_13:
        /*0040*/ 	.byte	0x03, 0x19
        /*0042*/ 	.short	0x0010


	//----- nvinfo : EIATTR_PARAM_CBANK
	.align		4
        /*0044*/ 	.byte	0x04, 0x0a
        /*0046*/ 	.short	(.L_15 - .L_14)
	.align		4
.L_14:
        /*0048*/ 	.word	index@(.nv.constant0._Z11calc_squarePiS_)
        /*004c*/ 	.short	0x0380
        /*004e*/ 	.short	0x0010


	//----- nvinfo : EIATTR_SW_WAR
	.align		4
.L_15:
        /*0050*/ 	.byte	0x04, 0x36
        /*0052*/ 	.short	(.L_17 - .L_16)
.L_16:
        /*0054*/ 	.word	0x00000008
.L_17:


//--------------------- .nv.callgraph             --------------------------
	.section	.nv.callgraph,"",@"SHT_CUDA_CALLGRAPH"
	.align	4
	.sectionentsize	8
	.align		4
        /*0000*/ 	.word	0x00000000
	.align		4
        /*0004*/ 	.word	0xffffffff
	.align		4
        /*0008*/ 	.word	0x00000000
	.align		4
        /*000c*/ 	.word	0xfffffffe
	.align		4
        /*0010*/ 	.word	0x00000000
	.align		4
        /*0014*/ 	.word	0xfffffffd
	.align		4
        /*0018*/ 	.word	0x00000000
	.align		4
        /*001c*/ 	.word	0xfffffffc


//--------------------- .text._Z11calc_squarePiS_ --------------------------
	.section	.text._Z11calc_squarePiS_,"ax",@progbits
	.align	128
        .global         _Z11calc_squarePiS_
        .type           _Z11calc_squarePiS_,@function
        .size           _Z11calc_squarePiS_,(.L_x_1 - _Z11calc_squarePiS_)
        .other          _Z11calc_squarePiS_,@"STO_CUDA_ENTRY STV_DEFAULT"
_Z11calc_squarePiS_:
.text._Z11calc_squarePiS_:
[----:B------:R-:W-:Y:S01]  /*0000*/  LDC R1, c[0x0][0x37c] ;  /* 0x0000df00ff017b82 */ /* 0x000fe20000000800 */
[----:B------:R-:W0:Y:S07]  /*0010*/  S2R R7, SR_TID.X ;  /* 0x0000000000077919 */ /* 0x000e2e0000002100 */
[----:B------:R-:W0:Y:S01]  /*0020*/  LDC.64 R2, c[0x0][0x380] ;  /* 0x0000e000ff027b82 */ /* 0x000e220000000a00 */
[----:B------:R-:W1:Y:S07]  /*0030*/  LDCU.64 UR4, c[0x0][0x358] ;  /* 0x00006b00ff0477ac */ /* 0x000e6e0008000a00 */
[----:B------:R-:W2:Y:S01]  /*0040*/  LDC.64 R4, c[0x0][0x388] ;  /* 0x0000e200ff047b82 */ /* 0x000ea20000000a00 */
[----:B0-----:R-:W-:-:S06]  /*0050*/  IMAD.WIDE.U32 R2, R7, 0x4, R2 ;  /* 0x0000000407027825 */ /* 0x001fcc00078e0002 */
[----:B-1----:R-:W3:Y:S01]  /*0060*/  LDG.E R2, desc[UR4][R2.64] ;  /* 0x0000000402027981 */ /* 0x002ee2000c1e1900 */
[----:B--2---:R-:W-:-:S04]  /*0070*/  IMAD.WIDE.U32 R4, R7, 0x4, R4 ;  /* 0x0000000407047825 */ /* 0x004fc800078e0004 */
[----:B---3--:R-:W-:-:S05]  /*0080*/  IMAD R7, R2, R2, RZ ;  /* 0x0000000202077224 */ /* 0x008fca00078e02ff */
[----:B------:R-:W-:Y:S01]  /*0090*/  STG.E desc[UR4][R4.64], R7 ;  /* 0x0000000704007986 */ /* 0x000fe2000c101904 */
[----:B------:R-:W-:Y:S05]  /*00a0*/  EXIT ;  /* 0x000000000000794d */ /* 0x000fea0003800000 */
.L_x_0:
[----:B------:R-:W-:-:S00]  /*00b0*/  BRA `(.L_x_0) ;  /* 0xfffffffc00fc7947 */ /* 0x000fc0000383ffff */
[----:B------:R-:W-:-:S00]  /*00c0*/  NOP ;  /* 0x0000000000007918 */ /* 0x000fc00000000000 */
        /* <DEDUP_REMOVED lines=11> */
.L_x_1:


//--------------------- .nv.shared.reserved.0     --------------------------
	.section	.nv.shared.reserved.0,"aw",@nobits
	.weak		__nv_reservedSMEM_offset_0_alias
	.size		__nv_reservedSMEM_offset_0_alias, 0, 64
	.other		__nv_reservedSMEM_offset_0_alias,@"STO_CUDA_RESERVED_SHARED STV_DEFAULT"
__nv_reservedSMEM_offset_0_alias:
	.zero		0
	.zero		64


//--------------------- .nv.constant0._Z11calc_squarePiS_ --------------------------
	.section	.nv.constant0._Z11calc_squarePiS_,"a",@progbits
	.sectionflags	@""
	.align	4
.nv.constant0._Z11calc_squarePiS_:
	.zero		912


//--------------------- SYMBOLS --------------------------

	.type		.nv.reservedSmem.offset0,@object
	.size		.nv.reservedSmem.offset0,0x4
